//
// Generated by NVIDIA NVVM Compiler
//
// Compiler Build ID: CL-36424714
// Cuda compilation tools, release 13.0, V13.0.88
// Based on NVVM 20.0.0
//

.version 9.0
.target sm_100
.address_size 64

	// .globl	_Z6kernelPii
.extern .func  (.param .b32 func_retval0) vprintf
(
	.param .b64 vprintf_param_0,
	.param .b64 vprintf_param_1
)
;
.global .align 1 .b8 $str[67] = {84, 104, 114, 101, 97, 100, 32, 37, 100, 32, 105, 110, 32, 66, 108, 111, 99, 107, 32, 37, 100, 32, 45, 62, 32, 71, 108, 111, 98, 97, 108, 32, 73, 110, 100, 101, 120, 58, 32, 37, 100, 59, 32, 84, 104, 114, 101, 97, 100, 115, 32, 80, 101, 114, 32, 66, 108, 111, 99, 107, 115, 58, 32, 37, 100, 10};

.visible .entry _Z6kernelPii(
	.param .u64 .ptr .align 1 _Z6kernelPii_param_0,
	.param .u32 _Z6kernelPii_param_1
)
{
	.local .align 16 .b8 	__local_depot0[16];
	.reg .b64 	%SP;
	.reg .b64 	%SPL;
	.reg .pred 	%p<2>;
	.reg .b32 	%r<8>;
	.reg .b64 	%rd<9>;

	mov.u64 	%SPL, __local_depot0;
	cvta.local.u64 	%SP, %SPL;
	ld.param.u64 	%rd1, [_Z6kernelPii_param_0];
	ld.param.u32 	%r2, [_Z6kernelPii_param_1];
	add.u64 	%rd2, %SP, 0;
	add.u64 	%rd3, %SPL, 0;
	mov.u32 	%r3, %ctaid.x;
	mov.u32 	%r4, %ntid.x;
	mov.u32 	%r5, %tid.x;
	mad.lo.s32 	%r1, %r3, %r4, %r5;
	st.local.v4.u32 	[%rd3], {%r5, %r3, %r1, %r4};
	mov.u64 	%rd4, $str;
	cvta.global.u64 	%rd5, %rd4;
	{ // callseq 0, 0
	.param .b64 param0;
	st.param.b64 	[param0], %rd5;
	.param .b64 param1;
	st.param.b64 	[param1], %rd2;
	.param .b32 retval0;
	call.uni (retval0), 
	vprintf, 
	(
	param0, 
	param1
	);
	ld.param.b32 	%r6, [retval0];
	} // callseq 0
	setp.ge.s32 	%p1, %r1, %r2;
	@%p1 bra 	$L__BB0_2;
	cvta.to.global.u64 	%rd6, %rd1;
	mul.wide.s32 	%rd7, %r1, 4;
	add.s64 	%rd8, %rd6, %rd7;
	st.global.u32 	[%rd8], %r1;
$L__BB0_2:
	ret;

}


// ===== COMPILED SASS (sm_100) =====

	.target	sm_100

	.elftype	@"ET_EXEC"


//--------------------- .note.nv.tkinfo           --------------------------
	.section	.note.nv.tkinfo,"",@"SHT_NOTE"
	.sectionflags	@"SHF_NOTE_NV_TKINFO"
	.tkinfo
        /*0018*/ 	.word	0x00000002
        /*0030*/ 	.string	""
        /*0030*/ 	.string	"ptxas"
        /*0030*/ 	.string	"Cuda compilation tools, release 13.0, V13.0.88"
        /*0030*/ 	.string	"Build cuda_13.0.r13.0/compiler.36424714_0"
        /*0030*/ 	.string	"-arch sm_100 -m 64 "



//--------------------- .note.nv.cuinfo           --------------------------
	.section	.note.nv.cuinfo,"",@"SHT_NOTE"
	.sectionflags	@"SHF_NOTE_NV_CUINFO"
        /*0018*/ 	.short	0x0002
        /*001a*/ 	.short	0x0064
        /*001c*/ 	.short	0x0082
	.zero		2


//--------------------- .nv.info                  --------------------------
	.section	.nv.info,"",@"SHT_CUDA_INFO"
	.align	4


	//----- nvinfo : EIATTR_REGCOUNT
	.align		4
        /*0000*/ 	.byte	0x04, 0x2f
        /*0002*/ 	.short	(.L_2 - .L_1)
	.align		4
.L_1:
        /*0004*/ 	.word	index@(_Z6kernelPii)
        /*0008*/ 	.word	0x00000018


	//----- nvinfo : EIATTR_FRAME_SIZE
	.align		4
.L_2:
        /*000c*/ 	.byte	0x04, 0x11
        /*000e*/ 	.short	(.L_4 - .L_3)
	.align		4
.L_3:
        /*0010*/ 	.word	index@(_Z6kernelPii)
        /*0014*/ 	.word	0x00000010


	//----- nvinfo : EIATTR_MIN_STACK_SIZE
	.align		4
.L_4:
        /*0018*/ 	.byte	0x04, 0x12
        /*001a*/ 	.short	(.L_6 - .L_5)
	.align		4
.L_5:
        /*001c*/ 	.word	index@(_Z6kernelPii)
        /*0020*/ 	.word	0x00000010
.L_6:


//--------------------- .nv.compat                --------------------------
	.section	.nv.compat,"",@"SHT_CUDA_COMPAT_INFO"
	.align	4
        /*0000*/ 	.byte	0x02, 0x09, 0x00, 0x00, 0x02, 0x02, 0x01, 0x00, 0x02, 0x05, 0x05, 0x00, 0x03, 0x07, 0x01, 0x01
        /*0010*/ 	.byte	0x02, 0x03, 0x00, 0x00, 0x02, 0x06, 0x01, 0x00, 0x04, 0x0b, 0x08, 0x00, 0x09, 0x00, 0x00, 0x00
        /*0020*/ 	.byte	0x00, 0x00, 0x00, 0x00


//--------------------- .nv.info._Z6kernelPii     --------------------------
	.section	.nv.info._Z6kernelPii,"",@"SHT_CUDA_INFO"
	.sectionflags	@""
	.align	4


	//----- nvinfo : EIATTR_CUDA_API_VERSION
	.align		4
        /*0000*/ 	.byte	0x04, 0x37
        /*0002*/ 	.short	(.L_8 - .L_7)
.L_7:
        /*0004*/ 	.word	0x00000082


	//----- nvinfo : EIATTR_KPARAM_INFO
	.align		4
.L_8:
        /*0008*/ 	.byte	0x04, 0x17
        /*000a*/ 	.short	(.L_10 - .L_9)
.L_9:
        /*000c*/ 	.word	0x00000000
        /*0010*/ 	.short	0x0001
        /*0012*/ 	.short	0x0008
        /*0014*/ 	.byte	0x00, 0xf0, 0x11, 0x00


	//----- nvinfo : EIATTR_KPARAM_INFO
	.align		4
.L_10:
        /*0018*/ 	.byte	0x04, 0x17
        /*001a*/ 	.short	(.L_12 - .L_11)
.L_11:
        /*001c*/ 	.word	0x00000000
        /*0020*/ 	.short	0x0000
        /*0022*/ 	.short	0x0000
        /*0024*/ 	.byte	0x00, 0xf5, 0x21, 0x00


	//----- nvinfo : EIATTR_SPARSE_MMA_MASK
	.align		4
.L_12:
        /*0028*/ 	.byte	0x03, 0x50
        /*002a*/ 	.short	0x0000


	//----- nvinfo : EIATTR_MAXREG_COUNT
	.align		4
        /*002c*/ 	.byte	0x03, 0x1b
        /*002e*/ 	.short	0x00ff


	//----- nvinfo : EIATTR_EXTERNS
	.align		4
        /*0030*/ 	.byte	0x04, 0x0f
        /*0032*/ 	.short	(.L_14 - .L_13)


	//   ....[0]....
	.align		4
.L_13:
        /*0034*/ 	.word	index@(vprintf)


	//----- nvinfo : EIATTR_MERCURY_ISA_VERSION
	.align		4
.L_14:
        /*0038*/ 	.byte	0x03, 0x5f
        /*003a*/ 	.short	0x0101


	//----- nvinfo : EIATTR_VRC_CTA_INIT_COUNT
	.align		4
        /*003c*/ 	.byte	0x02, 0x4a
	.zero		1
	.zero		1


	//----- nvinfo : EIATTR_SYSCALL_OFFSETS
	.align		4
        /*0040*/ 	.byte	0x04, 0x46
        /*0042*/ 	.short	(.L_16 - .L_15)


	//   ....[0]....
.L_15:
        /*0044*/ 	.word	0x00000110


	//----- nvinfo : EIATTR_EXIT_INSTR_OFFSETS
	.align		4
.L_16:
        /*0048*/ 	.byte	0x04, 0x1c
        /*004a*/ 	.short	(.L_18 - .L_17)


	//   ....[0]....
.L_17:
        /*004c*/ 	.word	0x00000140


	//   ....[1]....
        /*0050*/ 	.word	0x00000190


	//----- nvinfo : EIATTR_CRS_STACK_SIZE
	.align		4
.L_18:
        /*0054*/ 	.byte	0x04, 0x1e
        /*0056*/ 	.short	(.L_20 - .L_19)
.L_19:
        /*0058*/ 	.word	0x00000000


	//----- nvinfo : EIATTR_CBANK_PARAM_SIZE
	.align		4
.L_20:
        /*005c*/ 	.byte	0x03, 0x19
        /*005e*/ 	.short	0x000c


	//----- nvinfo : EIATTR_PARAM_CBANK
	.align		4
        /*0060*/ 	.byte	0x04, 0x0a
        /*0062*/ 	.short	(.L_22 - .L_21)
	.align		4
.L_21:
        /*0064*/ 	.word	index@(.nv.constant0._Z6kernelPii)
        /*0068*/ 	.short	0x0380
        /*006a*/ 	.short	0x000c


	//----- nvinfo : EIATTR_SW_WAR
	.align		4
.L_22:
        /*006c*/ 	.byte	0x04, 0x36
        /*006e*/ 	.short	(.L_24 - .L_23)
.L_23:
        /*0070*/ 	.word	0x00000008
.L_24:


//--------------------- .nv.callgraph             --------------------------
	.section	.nv.callgraph,"",@"SHT_CUDA_CALLGRAPH"
	.align	4
	.sectionentsize	8
	.align		4
        /*0000*/ 	.word	0x00000000
	.align		4
        /*0004*/ 	.word	0xffffffff
	.align		4
        /*0008*/ 	.word	index@(_Z6kernelPii)
	.align		4
        /*000c*/ 	.word	index@(vprintf)
	.align		4
        /*0010*/ 	.word	0x00000000
	.align		4
        /*0014*/ 	.word	0xfffffffe
	.align		4
        /*0018*/ 	.word	0x00000000
	.align		4
        /*001c*/ 	.word	0xfffffffd
	.align		4
        /*0020*/ 	.word	0x00000000
	.align		4
        /*0024*/ 	.word	0xfffffffc


//--------------------- .nv.constant4             --------------------------
	.section	.nv.constant4,"a",@progbits
	.align	8
	.align		8
.nv.constant4:
        /*0000*/ 	.dword	vprintf
	.align		8
        /*0008*/ 	.dword	$str


//--------------------- .text._Z6kernelPii        --------------------------
	.section	.text._Z6kernelPii,"ax",@progbits
	.align	128
        .global         _Z6kernelPii
        .type           _Z6kernelPii,@function
        .size           _Z6kernelPii,(.L_x_2 - _Z6kernelPii)
        .other          _Z6kernelPii,@"STO_CUDA_ENTRY STV_DEFAULT"
_Z6kernelPii:
.text._Z6kernelPii:
[----:B------:R-:W0:Y:S01]  /*0000*/  LDC R1, c[0x0][0x37c] ;  /* 0x0000df00ff017b82 */ /* 0x000e220000000800 */
[----:B------:R-:W1:Y:S01]  /*0010*/  S2R R17, SR_CTAID.X ;  /* 0x0000000000117919 */ /* 0x000e620000002500 */
[----:B------:R-:W2:Y:S06]  /*0020*/  LDCU UR5, c[0x0][0x2fc] ;  /* 0x00005f80ff0577ac */ /* 0x000eac0008000800 */
[----:B------:R-:W1:Y:S01]  /*0030*/  LDC R19, c[0x0][0x360] ;  /* 0x0000d800ff137b82 */ /* 0x000e620000000800 */
[----:B0-----:R-:W-:Y:S01]  /*0040*/  VIADD R1, R1, 0xfffffff0 ;  /* 0xfffffff001017836 */ /* 0x001fe20000000000 */
[----:B------:R-:W1:Y:S01]  /*0050*/  S2R R16, SR_TID.X ;  /* 0x0000000000107919 */ /* 0x000e620000002100 */
[----:B------:R-:W-:Y:S01]  /*0060*/  MOV R0, 0x0 ;  /* 0x0000000000007802 */ /* 0x000fe20000000f00 */
[----:B------:R-:W0:Y:S04]  /*0070*/  LDCU UR4, c[0x0][0x2f8] ;  /* 0x00005f00ff0477ac */ /* 0x000e280008000800 */
[----:B------:R3:W4:Y:S01]  /*0080*/  LDC.64 R2, c[0x4][R0] ;  /* 0x0100000000027b82 */ /* 0x0007220000000a00 */
[----:B------:R-:W5:Y:S01]  /*0090*/  LDCU.64 UR6, c[0x4][0x8] ;  /* 0x01000100ff0677ac */ /* 0x000f620008000a00 */
[----:B0-----:R-:W-:Y:S01]  /*00a0*/  IADD3 R6, P0, PT, R1, UR4, RZ ;  /* 0x0000000401067c10 */ /* 0x001fe2000ff1e0ff */
[----:B-----5:R-:W-:Y:S01]  /*00b0*/  IMAD.U32 R4, RZ, RZ, UR6 ;  /* 0x00000006ff047e24 */ /* 0x020fe2000f8e00ff */
[----:B------:R-:W-:-:S03]  /*00c0*/  MOV R5, UR7 ;  /* 0x0000000700057c02 */ /* 0x000fc60008000f00 */
[----:B--2---:R-:W-:Y:S02]  /*00d0*/  IMAD.X R7, RZ, RZ, UR5, P0 ;  /* 0x00000005ff077e24 */ /* 0x004fe400080e06ff */
[----:B-1----:R-:W-:-:S05]  /*00e0*/  IMAD R18, R17, R19, R16 ;  /* 0x0000001311127224 */ /* 0x002fca00078e0210 */
[----:B------:R3:W-:Y:S02]  /*00f0*/  STL.128 [R1], R16 ;  /* 0x0000001001007387 */ /* 0x0007e40000100c00 */
[----:B------:R-:W-:-:S07]  /*0100*/  LEPC R20, `(.L_x_0) ;  /* 0x000000001014794e */ /* 0x000fce0000000000 */
[----:B---34-:R-:W-:Y:S05]  /*0110*/  CALL.ABS.NOINC R2 ;  /* 0x0000000002007343 */ /* 0x018fea0003c00000 */
.L_x_0:
[----:B------:R-:W0:Y:S02]  /*0120*/  LDCU UR4, c[0x0][0x388] ;  /* 0x00007100ff0477ac */ /* 0x000e240008000800 */
[----:B0-----:R-:W-:-:S13]  /*0130*/  ISETP.GE.AND P0, PT, R18, UR4, PT ;  /* 0x0000000412007c0c */ /* 0x001fda000bf06270 */
[----:B------:R-:W-:Y:S05]  /*0140*/  @P0 EXIT ;  /* 0x000000000000094d */ /* 0x000fea0003800000 */
[----:B------:R-:W0:Y:S01]  /*0150*/  LDC.64 R2, c[0x0][0x380] ;  /* 0x0000e000ff027b82 */ /* 0x000e220000000a00 */
[----:B------:R-:W1:Y:S01]  /*0160*/  LDCU.64 UR4, c[0x0][0x358] ;  /* 0x00006b00ff0477ac */ /* 0x000e620008000a00 */
[----:B0-----:R-:W-:-:S05]  /*0170*/  IMAD.WIDE R2, R18, 0x4, R2 ;  /* 0x0000000412027825 */ /* 0x001fca00078e0202 */
[----:B-1----:R-:W-:Y:S01]  /*0180*/  STG.E desc[UR4][R2.64], R18 ;  /* 0x0000001202007986 */ /* 0x002fe2000c101904 */
[----:B------:R-:W-:Y:S05]  /*0190*/  EXIT ;  /* 0x000000000000794d */ /* 0x000fea0003800000 */
.L_x_1:
[----:B------:R-:W-:-:S00]  /*01a0*/  BRA `(.L_x_1) ;  /* 0xfffffffc00fc7947 */ /* 0x000fc0000383ffff */
[----:B------:R-:W-:-:S00]  /*01b0*/  NOP ;  /* 0x0000000000007918 */ /* 0x000fc00000000000 */
        /* <DEDUP_REMOVED lines=12> */
.L_x_2:


//--------------------- .nv.global.init           --------------------------
	.section	.nv.global.init,"aw",@progbits
.nv.global.init:
	.type		$str,@object
	.size		$str,(.L_0 - $str)
$str:
        /*0000*/ 	.byte	0x54, 0x68, 0x72, 0x65, 0x61, 0x64, 0x20, 0x25, 0x64, 0x20, 0x69, 0x6e, 0x20, 0x42, 0x6c, 0x6f
        /*0010*/ 	.byte	0x63, 0x6b, 0x20, 0x25, 0x64, 0x20, 0x2d, 0x3e, 0x20, 0x47, 0x6c, 0x6f, 0x62, 0x61, 0x6c, 0x20
        /*0020*/ 	.byte	0x49, 0x6e, 0x64, 0x65, 0x78, 0x3a, 0x20, 0x25, 0x64, 0x3b, 0x20, 0x54, 0x68, 0x72, 0x65, 0x61
        /*0030*/ 	.byte	0x64, 0x73, 0x20, 0x50, 0x65, 0x72, 0x20, 0x42, 0x6c, 0x6f, 0x63, 0x6b, 0x73, 0x3a, 0x20, 0x25
        /*0040*/ 	.byte	0x64, 0x0a, 0x00
.L_0:


//--------------------- .nv.shared.reserved.0     --------------------------
	.section	.nv.shared.reserved.0,"aw",@nobits
	.weak		__nv_reservedSMEM_offset_0_alias
	.size		__nv_reservedSMEM_offset_0_alias, 0, 64
	.other		__nv_reservedSMEM_offset_0_alias,@"STO_CUDA_RESERVED_SHARED STV_DEFAULT"
__nv_reservedSMEM_offset_0_alias:
	.zero		0
	.zero		64


//--------------------- .nv.constant0._Z6kernelPii --------------------------
	.section	.nv.constant0._Z6kernelPii,"a",@progbits
	.sectionflags	@""
	.align	4
.nv.constant0._Z6kernelPii:
	.zero		908


//--------------------- SYMBOLS --------------------------

	.type		.nv.reservedSmem.offset0,@object
	.size		.nv.reservedSmem.offset0,0x4
	.type		vprintf,@function
